	.headerflags	@"EF_CUDA_TEXMODE_UNIFIED EF_CUDA_64BIT_ADDRESS EF_CUDA_ACCELERATORS EF_CUDA_SM90 EF_CUDA_VIRTUAL_SM(EF_CUDA_SM90)"
	.elftype	@"ET_EXEC"


//--------------------- .nv.info                  --------------------------
	.section	.nv.info,"",@"SHT_CUDA_INFO"
	.align	4


	//----- nvinfo : EIATTR_REGCOUNT
	.align		4
        /*0000*/ 	.byte	0x04, 0x2f
        /*0002*/ 	.short	(.L_3 - .L_2)
	.align		4
.L_2:
        /*0004*/ 	.word	index@(triton_poi_fused__native_batch_norm_legit_no_training_18)
        /*0008*/ 	.word	0x00000012


	//----- nvinfo : EIATTR_MIN_STACK_SIZE
	.align		4
.L_3:
        /*000c*/ 	.byte	0x04, 0x12
        /*000e*/ 	.short	(.L_5 - .L_4)
	.align		4
.L_4:
        /*0010*/ 	.word	index@(triton_poi_fused__native_batch_norm_legit_no_training_18)
        /*0014*/ 	.word	0x00000000


	//----- nvinfo : EIATTR_FRAME_SIZE
	.align		4
.L_5:
        /*0018*/ 	.byte	0x04, 0x11
        /*001a*/ 	.short	(.L_7 - .L_6)
	.align		4
.L_6:
        /*001c*/ 	.word	index@(triton_poi_fused__native_batch_norm_legit_no_training_18)
        /*0020*/ 	.word	0x00000000


	//----- nvinfo : EIATTR_MIN_STACK_SIZE
	.align		4
.L_7:
        /*0024*/ 	.byte	0x04, 0x12
        /*0026*/ 	.short	(.L_9 - .L_8)
	.align		4
.L_8:
        /*0028*/ 	.word	index@(triton_poi_fused__native_batch_norm_legit_no_training_18)
        /*002c*/ 	.word	0x00000000
.L_9:


//--------------------- .nv.info.triton_poi_fused__native_batch_norm_legit_no_training_18 --------------------------
	.section	.nv.info.triton_poi_fused__native_batch_norm_legit_no_training_18,"",@"SHT_CUDA_INFO"
	.sectionflags	@""
	.align	4


	//----- nvinfo : EIATTR_CUDA_API_VERSION
	.align		4
        /*0000*/ 	.byte	0x04, 0x37
        /*0002*/ 	.short	(.L_11 - .L_10)
.L_10:
        /*0004*/ 	.word	0x0000007c


	//----- nvinfo : EIATTR_KPARAM_INFO
	.align		4
.L_11:
        /*0008*/ 	.byte	0x04, 0x17
        /*000a*/ 	.short	(.L_13 - .L_12)
.L_12:
        /*000c*/ 	.word	0x00000000
        /*0010*/ 	.short	0x0006
        /*0012*/ 	.short	0x0030
        /*0014*/ 	.byte	0x00, 0xf0, 0x11, 0x00


	//----- nvinfo : EIATTR_KPARAM_INFO
	.align		4
.L_13:
        /*0018*/ 	.byte	0x04, 0x17
        /*001a*/ 	.short	(.L_15 - .L_14)
.L_14:
        /*001c*/ 	.word	0x00000000
        /*0020*/ 	.short	0x0005
        /*0022*/ 	.short	0x0028
        /*0024*/ 	.byte	0x00, 0xf4, 0x21, 0x00


	//----- nvinfo : EIATTR_KPARAM_INFO
	.align		4
.L_15:
        /*0028*/ 	.byte	0x04, 0x17
        /*002a*/ 	.short	(.L_17 - .L_16)
.L_16:
        /*002c*/ 	.word	0x00000000
        /*0030*/ 	.short	0x0004
        /*0032*/ 	.short	0x0020
        /*0034*/ 	.byte	0x00, 0xf4, 0x21, 0x00


	//----- nvinfo : EIATTR_KPARAM_INFO
	.align		4
.L_17:
        /*0038*/ 	.byte	0x04, 0x17
        /*003a*/ 	.short	(.L_19 - .L_18)
.L_18:
        /*003c*/ 	.word	0x00000000
        /*0040*/ 	.short	0x0003
        /*0042*/ 	.short	0x0018
        /*0044*/ 	.byte	0x00, 0xf4, 0x21, 0x00


	//----- nvinfo : EIATTR_KPARAM_INFO
	.align		4
.L_19:
        /*0048*/ 	.byte	0x04, 0x17
        /*004a*/ 	.short	(.L_21 - .L_20)
.L_20:
        /*004c*/ 	.word	0x00000000
        /*0050*/ 	.short	0x0002
        /*0052*/ 	.short	0x0010
        /*0054*/ 	.byte	0x00, 0xf4, 0x21, 0x00


	//----- nvinfo : EIATTR_KPARAM_INFO
	.align		4
.L_21:
        /*0058*/ 	.byte	0x04, 0x17
        /*005a*/ 	.short	(.L_23 - .L_22)
.L_22:
        /*005c*/ 	.word	0x00000000
        /*0060*/ 	.short	0x0001
        /*0062*/ 	.short	0x0008
        /*0064*/ 	.byte	0x00, 0xf4, 0x21, 0x00


	//----- nvinfo : EIATTR_KPARAM_INFO
	.align		4
.L_23:
        /*0068*/ 	.byte	0x04, 0x17
        /*006a*/ 	.short	(.L_25 - .L_24)
.L_24:
        /*006c*/ 	.word	0x00000000
        /*0070*/ 	.short	0x0000
        /*0072*/ 	.short	0x0000
        /*0074*/ 	.byte	0x00, 0xf4, 0x21, 0x00


	//----- nvinfo : EIATTR_SPARSE_MMA_MASK
	.align		4
.L_25:
        /*0078*/ 	.byte	0x03, 0x50
        /*007a*/ 	.short	0x0000


	//----- nvinfo : EIATTR_MAXREG_COUNT
	.align		4
        /*007c*/ 	.byte	0x03, 0x1b
        /*007e*/ 	.short	0x00ff


	//----- nvinfo : EIATTR_EXIT_INSTR_OFFSETS
	.align		4
        /*0080*/ 	.byte	0x04, 0x1c
        /*0082*/ 	.short	(.L_27 - .L_26)


	//   ....[0]....
.L_26:
        /*0084*/ 	.word	0x000002e0


	//   ....[1]....
        /*0088*/ 	.word	0x00000300


	//----- nvinfo : EIATTR_REQNTID
	.align		4
.L_27:
        /*008c*/ 	.byte	0x04, 0x10
        /*008e*/ 	.short	(.L_29 - .L_28)
.L_28:
        /*0090*/ 	.word	0x00000080
        /*0094*/ 	.word	0x00000001
        /*0098*/ 	.word	0x00000001


	//----- nvinfo : EIATTR_CBANK_PARAM_SIZE
	.align		4
.L_29:
        /*009c*/ 	.byte	0x03, 0x19
        /*009e*/ 	.short	0x0034


	//----- nvinfo : EIATTR_PARAM_CBANK
	.align		4
        /*00a0*/ 	.byte	0x04, 0x0a
        /*00a2*/ 	.short	(.L_31 - .L_30)
	.align		4
.L_30:
        /*00a4*/ 	.word	index@(.nv.constant0.triton_poi_fused__native_batch_norm_legit_no_training_18)
        /*00a8*/ 	.short	0x0210
        /*00aa*/ 	.short	0x0034


	//----- nvinfo : EIATTR_SW_WAR
	.align		4
.L_31:
        /*00ac*/ 	.byte	0x04, 0x36
        /*00ae*/ 	.short	(.L_33 - .L_32)
.L_32:
        /*00b0*/ 	.word	0x00000008
.L_33:


//--------------------- .nv.callgraph             --------------------------
	.section	.nv.callgraph,"",@"SHT_CUDA_CALLGRAPH"
	.align	4
	.sectionentsize	8
	.align		4
        /*0000*/ 	.word	0x00000000
	.align		4
        /*0004*/ 	.word	0xffffffff
	.align		4
        /*0008*/ 	.word	0x00000000
	.align		4
        /*000c*/ 	.word	0xfffffffe
	.align		4
        /*0010*/ 	.word	0x00000000
	.align		4
        /*0014*/ 	.word	0xfffffffd
	.align		4
        /*0018*/ 	.word	0x00000000
	.align		4
        /*001c*/ 	.word	0xfffffffc


//--------------------- .nv.constant4             --------------------------
	.section	.nv.constant4,"a",@progbits
	.align	8
	.align		8
.nv.constant4:
        /*0000*/ 	.dword	_$_str
	.align		8
        /*0008*/ 	.dword	_$_str_$_2


//--------------------- .text.triton_poi_fused__native_batch_norm_legit_no_training_18 --------------------------
	.section	.text.triton_poi_fused__native_batch_norm_legit_no_training_18,"ax",@progbits
	.align	128
        .global         triton_poi_fused__native_batch_norm_legit_no_training_18
        .type           triton_poi_fused__native_batch_norm_legit_no_training_18,@function
        .size           triton_poi_fused__native_batch_norm_legit_no_training_18,(.L_x_1 - triton_poi_fused__native_batch_norm_legit_no_training_18)
        .other          triton_poi_fused__native_batch_norm_legit_no_training_18,@"STO_CUDA_ENTRY STV_DEFAULT"
triton_poi_fused__native_batch_norm_legit_no_training_18:
.text.triton_poi_fused__native_batch_norm_legit_no_training_18:
[----:B------:R-:W0:Y:S01]  /*0000*/  LDC R1, c[0x0][0x28] ;  /* 0x00000a00ff017b82 */ /* 0x000e220000000800 */
[----:B------:R-:W1:Y:S07]  /*0010*/  S2R R0, SR_TID.X ;  /* 0x0000000000007919 */ /* 0x000e6e0000002100 */
[----:B------:R-:W2:Y:S01]  /*0020*/  LDC.64 R8, c[0x0][0x220] ;  /* 0x00008800ff087b82 */ /* 0x000ea20000000a00 */
[----:B------:R-:W-:Y:S01]  /*0030*/  HFMA2.MMA R14, -RZ, RZ, 0, 0 ;  /* 0x00000000ff0e7435 */ /* 0x000fe200000001ff */
[----:B------:R-:W-:Y:S01]  /*0040*/  ULDC.64 UR4, c[0x0][0x208] ;  /* 0x0000820000047ab9 */ /* 0x000fe20000000a00 */
[----:B------:R-:W3:Y:S05]  /*0050*/  S2R R3, SR_CTAID.X ;  /* 0x0000000000037919 */ /* 0x000eea0000002500 */
[----:B------:R-:W4:Y:S08]  /*0060*/  LDC.64 R4, c[0x0][0x210] ;  /* 0x00008400ff047b82 */ /* 0x000f300000000a00 */
[----:B------:R-:W5:Y:S08]  /*0070*/  LDC.64 R6, c[0x0][0x218] ;  /* 0x00008600ff067b82 */ /* 0x000f700000000a00 */
[----:B------:R-:W5:Y:S01]  /*0080*/  LDC.64 R10, c[0x0][0x228] ;  /* 0x00008a00ff0a7b82 */ /* 0x000f620000000a00 */
[----:B-1----:R-:W-:-:S07]  /*0090*/  LOP3.LUT R0, R0, 0x7f, RZ, 0xc0, !PT ;  /* 0x0000007f00007812 */ /* 0x002fce00078ec0ff */
[----:B------:R-:W1:Y:S01]  /*00a0*/  LDC.64 R12, c[0x0][0x230] ;  /* 0x00008c00ff0c7b82 */ /* 0x000e620000000a00 */
[----:B---3--:R-:W-:Y:S02]  /*00b0*/  SHF.R.S32.HI R2, RZ, 0x18, R3 ;  /* 0x00000018ff027819 */ /* 0x008fe40000011403 */
[----:B------:R-:W-:Y:S02]  /*00c0*/  LEA R0, R3, R0, 0x7 ;  /* 0x0000000003007211 */ /* 0x000fe400078e38ff */
[----:B------:R-:W-:Y:S02]  /*00d0*/  SGXT R3, R2, 0x1 ;  /* 0x000000010203781a */ /* 0x000fe40000000200 */
[----:B------:R-:W-:Y:S02]  /*00e0*/  ISETP.GE.AND P2, PT, R0, 0x100, PT ;  /* 0x000001000000780c */ /* 0x000fe40003f46270 */
[----:B------:R-:W-:-:S04]  /*00f0*/  LEA.HI R3, R3, R0, RZ, 0x6 ;  /* 0x0000000003037211 */ /* 0x000fc800078f30ff */
[----:B------:R-:W-:-:S04]  /*0100*/  LOP3.LUT R3, R3, 0xffffffc0, RZ, 0xc0, !PT ;  /* 0xffffffc003037812 */ /* 0x000fc800078ec0ff */
[----:B------:R-:W-:-:S05]  /*0110*/  IADD3 R15, R0, -R3, RZ ;  /* 0x80000003000f7210 */ /* 0x000fca0007ffe0ff */
[----:B--2---:R-:W-:-:S05]  /*0120*/  IMAD.WIDE R8, R15, 0x4, R8 ;  /* 0x000000040f087825 */ /* 0x004fca00078e0208 */
[----:B------:R2:W3:Y:S01]  /*0130*/  @!P2 LDG.E.EL R14, desc[UR4][R8.64] ;  /* 0x00000004080ea981 */ /* 0x0004e2000c2e1900 */
[----:B------:R-:W-:Y:S01]  /*0140*/  CS2R R2, SRZ ;  /* 0x0000000000027805 */ /* 0x000fe2000001ff00 */
[----:B----4-:R-:W-:-:S04]  /*0150*/  IMAD.WIDE R4, R0, 0x4, R4 ;  /* 0x0000000400047825 */ /* 0x010fc800078e0204 */
[C---:B-----5:R-:W-:Y:S01]  /*0160*/  IMAD.WIDE R6, R15.reuse, 0x4, R6 ;  /* 0x000000040f067825 */ /* 0x060fe200078e0206 */
[----:B------:R4:W5:Y:S03]  /*0170*/  @!P2 LDG.E R2, desc[UR4][R4.64] ;  /* 0x000000040402a981 */ /* 0x000966000c1e1900 */
[C---:B0-2---:R-:W-:Y:S01]  /*0180*/  IMAD.WIDE R8, R15.reuse, 0x4, R10 ;  /* 0x000000040f087825 */ /* 0x045fe200078e020a */
[----:B------:R0:W5:Y:S03]  /*0190*/  @!P2 LDG.E.EL R3, desc[UR4][R6.64] ;  /* 0x000000040603a981 */ /* 0x000166000c2e1900 */
[----:B-1----:R-:W-:Y:S01]  /*01a0*/  IMAD.WIDE R10, R15, 0x4, R12 ;  /* 0x000000040f0a7825 */ /* 0x002fe200078e020c */
[----:B------:R-:W-:Y:S01]  /*01b0*/  CS2R R12, SRZ ;  /* 0x00000000000c7805 */ /* 0x000fe2000001ff00 */
[----:B----4-:R-:W1:Y:S05]  /*01c0*/  LDC.64 R4, c[0x0][0x238] ;  /* 0x00008e00ff047b82 */ /* 0x010e6a0000000a00 */
[----:B------:R-:W2:Y:S04]  /*01d0*/  @!P2 LDG.E.EL R12, desc[UR4][R8.64] ;  /* 0x00000004080ca981 */ /* 0x000ea8000c2e1900 */
[----:B------:R-:W2:Y:S01]  /*01e0*/  @!P2 LDG.E.EL R13, desc[UR4][R10.64] ;  /* 0x000000040a0da981 */ /* 0x000ea2000c2e1900 */
[----:B0-----:R-:W-:Y:S01]  /*01f0*/  MOV R6, 0x3e800000 ;  /* 0x3e80000000067802 */ /* 0x001fe20000000f00 */
[----:B---3--:R-:W-:-:S04]  /*0200*/  FADD R14, R14, 0.0010000000474974513054 ;  /* 0x3a83126f0e0e7421 */ /* 0x008fc80000000000 */
[----:B------:R-:W0:Y:S01]  /*0210*/  MUFU.SQRT R15, R14 ;  /* 0x0000000e000f7308 */ /* 0x000e220000002000 */
[----:B-----5:R-:W-:Y:S01]  /*0220*/  FADD R2, -R3, R2 ;  /* 0x0000000203027221 */ /* 0x020fe20000000100 */
[C---:B0-----:R-:W-:Y:S02]  /*0230*/  FSETP.GT.AND P0, PT, R15.reuse, 8.50705917302346158658e+37, PT ;  /* 0x7e8000000f00780b */ /* 0x041fe40003f04000 */
[----:B------:R-:W-:Y:S02]  /*0240*/  FSETP.GEU.AND P1, PT, R15, 1.175494350822287508e-38, PT ;  /* 0x008000000f00780b */ /* 0x000fe40003f2e000 */
[----:B------:R-:W-:-:S09]  /*0250*/  FSEL R6, R6, 1, P0 ;  /* 0x3f80000006067808 */ /* 0x000fd20000000000 */
[----:B------:R-:W-:Y:S02]  /*0260*/  @P0 FMUL R15, R15, 0.25 ;  /* 0x3e8000000f0f0820 */ /* 0x000fe40000400000 */
[----:B------:R-:W-:Y:S02]  /*0270*/  @!P1 FMUL R6, R6, 16777216 ;  /* 0x4b80000006069820 */ /* 0x000fe40000400000 */
[----:B------:R-:W-:-:S06]  /*0280*/  @!P1 FMUL R15, R15, 16777216 ;  /* 0x4b8000000f0f9820 */ /* 0x000fcc0000400000 */
[----:B------:R-:W0:Y:S02]  /*0290*/  MUFU.RCP R15, R15 ;  /* 0x0000000f000f7308 */ /* 0x000e240000001000 */
[----:B0-----:R-:W-:-:S04]  /*02a0*/  FMUL R3, R15, R6 ;  /* 0x000000060f037220 */ /* 0x001fc80000400000 */
[----:B------:R-:W-:Y:S01]  /*02b0*/  FMUL R6, R2, R3 ;  /* 0x0000000302067220 */ /* 0x000fe20000400000 */
[----:B-1----:R-:W-:-:S04]  /*02c0*/  IMAD.WIDE R2, R0, 0x4, R4 ;  /* 0x0000000400027825 */ /* 0x002fc800078e0204 */
[----:B--2---:R-:W-:Y:S01]  /*02d0*/  FFMA R13, R6, R12, R13 ;  /* 0x0000000c060d7223 */ /* 0x004fe2000000000d */
[----:B------:R-:W-:Y:S06]  /*02e0*/  @P2 EXIT ;  /* 0x000000000000294d */ /* 0x000fec0003800000 */
[----:B------:R-:W-:Y:S01]  /*02f0*/  STG.E desc[UR4][R2.64], R13 ;  /* 0x0000000d02007986 */ /* 0x000fe2000c101904 */
[----:B------:R-:W-:Y:S05]  /*0300*/  EXIT ;  /* 0x000000000000794d */ /* 0x000fea0003800000 */
.L_x_0:
[----:B------:R-:W-:-:S00]  /*0310*/  BRA `(.L_x_0) ;  /* 0xfffffffc00fc7947 */ /* 0x000fc0000383ffff */
[----:B------:R-:W-:-:S00]  /*0320*/  NOP ;  /* 0x0000000000007918 */ /* 0x000fc00000000000 */
        /* <DEDUP_REMOVED lines=13> */
.L_x_1:


//--------------------- .nv.global.init           --------------------------
	.section	.nv.global.init,"aw",@progbits
.nv.global.init:
	.type		_$_str,@object
	.size		_$_str,(_$_str_$_2 - _$_str)
_$_str:
        /*0000*/ 	.byte	0x5f, 0x5f, 0x43, 0x55, 0x44, 0x41, 0x5f, 0x46, 0x54, 0x5a, 0x00
	.type		_$_str_$_2,@object
	.size		_$_str_$_2,(.L_1 - _$_str_$_2)
_$_str_$_2:
        /*000b*/ 	.byte	0x5f, 0x5f, 0x43, 0x55, 0x44, 0x41, 0x5f, 0x50, 0x52, 0x45, 0x43, 0x5f, 0x53, 0x51, 0x52, 0x54
        /*001b*/ 	.byte	0x00
.L_1:


//--------------------- .nv.constant0.triton_poi_fused__native_batch_norm_legit_no_training_18 --------------------------
	.section	.nv.constant0.triton_poi_fused__native_batch_norm_legit_no_training_18,"a",@progbits
	.sectionflags	@""
	.align	4
.nv.constant0.triton_poi_fused__native_batch_norm_legit_no_training_18:
	.zero		580
